//
// Generated by NVIDIA NVVM Compiler
//
// Compiler Build ID: CL-36424714
// Cuda compilation tools, release 13.0, V13.0.88
// Based on NVVM 20.0.0
//

.version 9.0
.target sm_100
.address_size 64

	// .globl	_Z10hello_cudav
.extern .func  (.param .b32 func_retval0) vprintf
(
	.param .b64 vprintf_param_0,
	.param .b64 vprintf_param_1
)
;
.global .align 1 .b8 $str[20] = {72, 101, 108, 108, 111, 32, 102, 114, 111, 109, 32, 67, 85, 68, 65, 45, 49, 33, 10};

.visible .entry _Z10hello_cudav()
{
	.reg .b32 	%r<3>;
	.reg .b64 	%rd<3>;

	mov.u64 	%rd1, $str;
	cvta.global.u64 	%rd2, %rd1;
	{ // callseq 0, 0
	.param .b64 param0;
	st.param.b64 	[param0], %rd2;
	.param .b64 param1;
	st.param.b64 	[param1], 0;
	.param .b32 retval0;
	call.uni (retval0), 
	vprintf, 
	(
	param0, 
	param1
	);
	ld.param.b32 	%r1, [retval0];
	} // callseq 0
	ret;

}


// ===== COMPILED SASS (sm_100) =====

	.target	sm_100

	.elftype	@"ET_EXEC"


//--------------------- .note.nv.tkinfo           --------------------------
	.section	.note.nv.tkinfo,"",@"SHT_NOTE"
	.sectionflags	@"SHF_NOTE_NV_TKINFO"
	.tkinfo
        /*0018*/ 	.word	0x00000002
        /*0030*/ 	.string	""
        /*0030*/ 	.string	"ptxas"
        /*0030*/ 	.string	"Cuda compilation tools, release 13.0, V13.0.88"
        /*0030*/ 	.string	"Build cuda_13.0.r13.0/compiler.36424714_0"
        /*0030*/ 	.string	"-arch sm_100 -m 64 "



//--------------------- .note.nv.cuinfo           --------------------------
	.section	.note.nv.cuinfo,"",@"SHT_NOTE"
	.sectionflags	@"SHF_NOTE_NV_CUINFO"
        /*0018*/ 	.short	0x0002
        /*001a*/ 	.short	0x0064
        /*001c*/ 	.short	0x0082
	.zero		2


//--------------------- .nv.info                  --------------------------
	.section	.nv.info,"",@"SHT_CUDA_INFO"
	.align	4


	//----- nvinfo : EIATTR_REGCOUNT
	.align		4
        /*0000*/ 	.byte	0x04, 0x2f
        /*0002*/ 	.short	(.L_2 - .L_1)
	.align		4
.L_1:
        /*0004*/ 	.word	index@(_Z10hello_cudav)
        /*0008*/ 	.word	0x00000018


	//----- nvinfo : EIATTR_FRAME_SIZE
	.align		4
.L_2:
        /*000c*/ 	.byte	0x04, 0x11
        /*000e*/ 	.short	(.L_4 - .L_3)
	.align		4
.L_3:
        /*0010*/ 	.word	index@(_Z10hello_cudav)
        /*0014*/ 	.word	0x00000000


	//----- nvinfo : EIATTR_MIN_STACK_SIZE
	.align		4
.L_4:
        /*0018*/ 	.byte	0x04, 0x12
        /*001a*/ 	.short	(.L_6 - .L_5)
	.align		4
.L_5:
        /*001c*/ 	.word	index@(_Z10hello_cudav)
        /*0020*/ 	.word	0x00000000
.L_6:


//--------------------- .nv.compat                --------------------------
	.section	.nv.compat,"",@"SHT_CUDA_COMPAT_INFO"
	.align	4
        /*0000*/ 	.byte	0x02, 0x09, 0x00, 0x00, 0x02, 0x02, 0x01, 0x00, 0x02, 0x05, 0x05, 0x00, 0x03, 0x07, 0x01, 0x01
        /*0010*/ 	.byte	0x02, 0x03, 0x00, 0x00, 0x02, 0x06, 0x01, 0x00, 0x04, 0x0b, 0x08, 0x00, 0x09, 0x00, 0x00, 0x00
        /*0020*/ 	.byte	0x00, 0x00, 0x00, 0x00


//--------------------- .nv.info._Z10hello_cudav  --------------------------
	.section	.nv.info._Z10hello_cudav,"",@"SHT_CUDA_INFO"
	.sectionflags	@""
	.align	4


	//----- nvinfo : EIATTR_CUDA_API_VERSION
	.align		4
        /*0000*/ 	.byte	0x04, 0x37
        /*0002*/ 	.short	(.L_8 - .L_7)
.L_7:
        /*0004*/ 	.word	0x00000082


	//----- nvinfo : EIATTR_SPARSE_MMA_MASK
	.align		4
.L_8:
        /*0008*/ 	.byte	0x03, 0x50
        /*000a*/ 	.short	0x0000


	//----- nvinfo : EIATTR_MAXREG_COUNT
	.align		4
        /*000c*/ 	.byte	0x03, 0x1b
        /*000e*/ 	.short	0x00ff


	//----- nvinfo : EIATTR_EXTERNS
	.align		4
        /*0010*/ 	.byte	0x04, 0x0f
        /*0012*/ 	.short	(.L_10 - .L_9)


	//   ....[0]....
	.align		4
.L_9:
        /*0014*/ 	.word	index@(vprintf)


	//----- nvinfo : EIATTR_MERCURY_ISA_VERSION
	.align		4
.L_10:
        /*0018*/ 	.byte	0x03, 0x5f
        /*001a*/ 	.short	0x0101


	//----- nvinfo : EIATTR_VRC_CTA_INIT_COUNT
	.align		4
        /*001c*/ 	.byte	0x02, 0x4a
	.zero		1
	.zero		1


	//----- nvinfo : EIATTR_SYSCALL_OFFSETS
	.align		4
        /*0020*/ 	.byte	0x04, 0x46
        /*0022*/ 	.short	(.L_12 - .L_11)


	//   ....[0]....
.L_11:
        /*0024*/ 	.word	0x00000080


	//----- nvinfo : EIATTR_EXIT_INSTR_OFFSETS
	.align		4
.L_12:
        /*0028*/ 	.byte	0x04, 0x1c
        /*002a*/ 	.short	(.L_14 - .L_13)


	//   ....[0]....
.L_13:
        /*002c*/ 	.word	0x00000090


	//----- nvinfo : EIATTR_SW_WAR
	.align		4
.L_14:
        /*0030*/ 	.byte	0x04, 0x36
        /*0032*/ 	.short	(.L_16 - .L_15)
.L_15:
        /*0034*/ 	.word	0x00000008
.L_16:


//--------------------- .nv.callgraph             --------------------------
	.section	.nv.callgraph,"",@"SHT_CUDA_CALLGRAPH"
	.align	4
	.sectionentsize	8
	.align		4
        /*0000*/ 	.word	0x00000000
	.align		4
        /*0004*/ 	.word	0xffffffff
	.align		4
        /*0008*/ 	.word	index@(_Z10hello_cudav)
	.align		4
        /*000c*/ 	.word	index@(vprintf)
	.align		4
        /*0010*/ 	.word	0x00000000
	.align		4
        /*0014*/ 	.word	0xfffffffe
	.align		4
        /*0018*/ 	.word	0x00000000
	.align		4
        /*001c*/ 	.word	0xfffffffd
	.align		4
        /*0020*/ 	.word	0x00000000
	.align		4
        /*0024*/ 	.word	0xfffffffc


//--------------------- .nv.constant4             --------------------------
	.section	.nv.constant4,"a",@progbits
	.align	8
	.align		8
.nv.constant4:
        /*0000*/ 	.dword	vprintf
	.align		8
        /*0008*/ 	.dword	$str


//--------------------- .text._Z10hello_cudav     --------------------------
	.section	.text._Z10hello_cudav,"ax",@progbits
	.align	128
        .global         _Z10hello_cudav
        .type           _Z10hello_cudav,@function
        .size           _Z10hello_cudav,(.L_x_2 - _Z10hello_cudav)
        .other          _Z10hello_cudav,@"STO_CUDA_ENTRY STV_DEFAULT"
_Z10hello_cudav:
.text._Z10hello_cudav:
[----:B------:R-:W0:Y:S01]  /*0000*/  LDC R1, c[0x0][0x37c] ;  /* 0x0000df00ff017b82 */ /* 0x000e220000000800 */
[----:B------:R-:W-:Y:S01]  /*0010*/  MOV R0, 0x0 ;  /* 0x0000000000007802 */ /* 0x000fe20000000f00 */
[----:B------:R-:W1:Y:S01]  /*0020*/  LDCU.64 UR4, c[0x4][0x8] ;  /* 0x01000100ff0477ac */ /* 0x000e620008000a00 */
[----:B------:R-:W-:-:S05]  /*0030*/  CS2R R6, SRZ ;  /* 0x0000000000067805 */ /* 0x000fca000001ff00 */
[----:B------:R2:W3:Y:S01]  /*0040*/  LDC.64 R2, c[0x4][R0] ;  /* 0x0100000000027b82 */ /* 0x0004e20000000a00 */
[----:B-1----:R-:W-:Y:S02]  /*0050*/  IMAD.U32 R4, RZ, RZ, UR4 ;  /* 0x00000004ff047e24 */ /* 0x002fe4000f8e00ff */
[----:B--2---:R-:W-:-:S07]  /*0060*/  IMAD.U32 R5, RZ, RZ, UR5 ;  /* 0x00000005ff057e24 */ /* 0x004fce000f8e00ff */
[----:B------:R-:W-:-:S07]  /*0070*/  LEPC R20, `(.L_x_0) ;  /* 0x000000001014794e */ /* 0x000fce0000000000 */
[----:B0--3--:R-:W-:Y:S05]  /*0080*/  CALL.ABS.NOINC R2 ;  /* 0x0000000002007343 */ /* 0x009fea0003c00000 */
.L_x_0:
[----:B------:R-:W-:Y:S05]  /*0090*/  EXIT ;  /* 0x000000000000794d */ /* 0x000fea0003800000 */
.L_x_1:
[----:B------:R-:W-:-:S00]  /*00a0*/  BRA `(.L_x_1) ;  /* 0xfffffffc00fc7947 */ /* 0x000fc0000383ffff */
[----:B------:R-:W-:-:S00]  /*00b0*/  NOP ;  /* 0x0000000000007918 */ /* 0x000fc00000000000 */
        /* <DEDUP_REMOVED lines=12> */
.L_x_2:


//--------------------- .nv.global.init           --------------------------
	.section	.nv.global.init,"aw",@progbits
.nv.global.init:
	.type		$str,@object
	.size		$str,(.L_0 - $str)
$str:
        /*0000*/ 	.byte	0x48, 0x65, 0x6c, 0x6c, 0x6f, 0x20, 0x66, 0x72, 0x6f, 0x6d, 0x20, 0x43, 0x55, 0x44, 0x41, 0x2d
        /*0010*/ 	.byte	0x31, 0x21, 0x0a, 0x00
.L_0:


//--------------------- .nv.shared.reserved.0     --------------------------
	.section	.nv.shared.reserved.0,"aw",@nobits
	.weak		__nv_reservedSMEM_offset_0_alias
	.size		__nv_reservedSMEM_offset_0_alias, 0, 64
	.other		__nv_reservedSMEM_offset_0_alias,@"STO_CUDA_RESERVED_SHARED STV_DEFAULT"
__nv_reservedSMEM_offset_0_alias:
	.zero		0
	.zero		64


//--------------------- .nv.constant0._Z10hello_cudav --------------------------
	.section	.nv.constant0._Z10hello_cudav,"a",@progbits
	.sectionflags	@""
	.align	4
.nv.constant0._Z10hello_cudav:
	.zero		896


//--------------------- SYMBOLS --------------------------

	.type		.nv.reservedSmem.offset0,@object
	.size		.nv.reservedSmem.offset0,0x4
	.type		vprintf,@function
